	.headerflags	@"EF_CUDA_TEXMODE_UNIFIED EF_CUDA_64BIT_ADDRESS EF_CUDA_SM86 EF_CUDA_VIRTUAL_SM(EF_CUDA_SM86)"
	.elftype	@"ET_EXEC"


//--------------------- .nv.info                  --------------------------
	.section	.nv.info,"",@"SHT_CUDA_INFO"
	.align	4


	//----- nvinfo : EIATTR_REGCOUNT
	.align		4
        /*0000*/ 	.byte	0x04, 0x2f
        /*0002*/ 	.short	(.L_5 - .L_4)
	.align		4
.L_4:
        /*0004*/ 	.word	index@(triton_red_fused__to_copy_add_embedding_mean_mul_pow_rsqrt_5)
        /*0008*/ 	.word	0x00000026


	//----- nvinfo : EIATTR_MIN_STACK_SIZE
	.align		4
.L_5:
        /*000c*/ 	.byte	0x04, 0x12
        /*000e*/ 	.short	(.L_7 - .L_6)
	.align		4
.L_6:
        /*0010*/ 	.word	index@(triton_red_fused__to_copy_add_embedding_mean_mul_pow_rsqrt_5)
        /*0014*/ 	.word	0x00000000


	//----- nvinfo : EIATTR_FRAME_SIZE
	.align		4
.L_7:
        /*0018*/ 	.byte	0x04, 0x11
        /*001a*/ 	.short	(.L_9 - .L_8)
	.align		4
.L_8:
        /*001c*/ 	.word	index@(triton_red_fused__to_copy_add_embedding_mean_mul_pow_rsqrt_5)
        /*0020*/ 	.word	0x00000000


	//----- nvinfo : EIATTR_MIN_STACK_SIZE
	.align		4
.L_9:
        /*0024*/ 	.byte	0x04, 0x12
        /*0026*/ 	.short	(.L_11 - .L_10)
	.align		4
.L_10:
        /*0028*/ 	.word	index@(triton_red_fused__to_copy_add_embedding_mean_mul_pow_rsqrt_5)
        /*002c*/ 	.word	0x00000000
.L_11:


//--------------------- .nv.info.triton_red_fused__to_copy_add_embedding_mean_mul_pow_rsqrt_5 --------------------------
	.section	.nv.info.triton_red_fused__to_copy_add_embedding_mean_mul_pow_rsqrt_5,"",@"SHT_CUDA_INFO"
	.sectionflags	@""
	.align	4


	//----- nvinfo : EIATTR_CUDA_API_VERSION
	.align		4
        /*0000*/ 	.byte	0x04, 0x37
        /*0002*/ 	.short	(.L_13 - .L_12)
.L_12:
        /*0004*/ 	.word	0x0000007c


	//----- nvinfo : EIATTR_SW2861232_WAR
	.align		4
.L_13:
        /*0008*/ 	.byte	0x01, 0x35
	.zero		2


	//----- nvinfo : EIATTR_PARAM_CBANK
	.align		4
        /*000c*/ 	.byte	0x04, 0x0a
        /*000e*/ 	.short	(.L_15 - .L_14)
	.align		4
.L_14:
        /*0010*/ 	.word	index@(.nv.constant0.triton_red_fused__to_copy_add_embedding_mean_mul_pow_rsqrt_5)
        /*0014*/ 	.short	0x0160
        /*0016*/ 	.short	0x0038


	//----- nvinfo : EIATTR_CBANK_PARAM_SIZE
	.align		4
.L_15:
        /*0018*/ 	.byte	0x03, 0x19
        /*001a*/ 	.short	0x0038


	//----- nvinfo : EIATTR_KPARAM_INFO
	.align		4
        /*001c*/ 	.byte	0x04, 0x17
        /*001e*/ 	.short	(.L_17 - .L_16)
.L_16:
        /*0020*/ 	.word	0x00000000
        /*0024*/ 	.short	0x0007
        /*0026*/ 	.short	0x0030
        /*0028*/ 	.byte	0x00, 0xf4, 0x21, 0x00


	//----- nvinfo : EIATTR_KPARAM_INFO
	.align		4
.L_17:
        /*002c*/ 	.byte	0x04, 0x17
        /*002e*/ 	.short	(.L_19 - .L_18)
.L_18:
        /*0030*/ 	.word	0x00000000
        /*0034*/ 	.short	0x0006
        /*0036*/ 	.short	0x002c
        /*0038*/ 	.byte	0x00, 0xf0, 0x11, 0x00


	//----- nvinfo : EIATTR_KPARAM_INFO
	.align		4
.L_19:
        /*003c*/ 	.byte	0x04, 0x17
        /*003e*/ 	.short	(.L_21 - .L_20)
.L_20:
        /*0040*/ 	.word	0x00000000
        /*0044*/ 	.short	0x0005
        /*0046*/ 	.short	0x0028
        /*0048*/ 	.byte	0x00, 0xf0, 0x11, 0x00


	//----- nvinfo : EIATTR_KPARAM_INFO
	.align		4
.L_21:
        /*004c*/ 	.byte	0x04, 0x17
        /*004e*/ 	.short	(.L_23 - .L_22)
.L_22:
        /*0050*/ 	.word	0x00000000
        /*0054*/ 	.short	0x0004
        /*0056*/ 	.short	0x0020
        /*0058*/ 	.byte	0x00, 0xf4, 0x21, 0x00


	//----- nvinfo : EIATTR_KPARAM_INFO
	.align		4
.L_23:
        /*005c*/ 	.byte	0x04, 0x17
        /*005e*/ 	.short	(.L_25 - .L_24)
.L_24:
        /*0060*/ 	.word	0x00000000
        /*0064*/ 	.short	0x0003
        /*0066*/ 	.short	0x0018
        /*0068*/ 	.byte	0x00, 0xf4, 0x21, 0x00


	//----- nvinfo : EIATTR_KPARAM_INFO
	.align		4
.L_25:
        /*006c*/ 	.byte	0x04, 0x17
        /*006e*/ 	.short	(.L_27 - .L_26)
.L_26:
        /*0070*/ 	.word	0x00000000
        /*0074*/ 	.short	0x0002
        /*0076*/ 	.short	0x0010
        /*0078*/ 	.byte	0x00, 0xf4, 0x21, 0x00


	//----- nvinfo : EIATTR_KPARAM_INFO
	.align		4
.L_27:
        /*007c*/ 	.byte	0x04, 0x17
        /*007e*/ 	.short	(.L_29 - .L_28)
.L_28:
        /*0080*/ 	.word	0x00000000
        /*0084*/ 	.short	0x0001
        /*0086*/ 	.short	0x0008
        /*0088*/ 	.byte	0x00, 0xf4, 0x21, 0x00


	//----- nvinfo : EIATTR_KPARAM_INFO
	.align		4
.L_29:
        /*008c*/ 	.byte	0x04, 0x17
        /*008e*/ 	.short	(.L_31 - .L_30)
.L_30:
        /*0090*/ 	.word	0x00000000
        /*0094*/ 	.short	0x0000
        /*0096*/ 	.short	0x0000
        /*0098*/ 	.byte	0x00, 0xf4, 0x21, 0x00


	//----- nvinfo : EIATTR_MAXREG_COUNT
	.align		4
.L_31:
        /*009c*/ 	.byte	0x03, 0x1b
        /*009e*/ 	.short	0x0080


	//----- nvinfo : EIATTR_EXTERNS
	.align		4
        /*00a0*/ 	.byte	0x04, 0x0f
        /*00a2*/ 	.short	(.L_33 - .L_32)


	//   ....[0]....
	.align		4
.L_32:
        /*00a4*/ 	.word	index@(__assertfail)


	//----- nvinfo : EIATTR_COOP_GROUP_MASK_REGIDS
	.align		4
.L_33:
        /*00a8*/ 	.byte	0x04, 0x29
        /*00aa*/ 	.short	(.L_35 - .L_34)


	//   ....[0]....
.L_34:
        /*00ac*/ 	.word	0xffffffff


	//   ....[1]....
        /*00b0*/ 	.word	0xffffffff


	//   ....[2]....
        /*00b4*/ 	.word	0xffffffff


	//----- nvinfo : EIATTR_COOP_GROUP_INSTR_OFFSETS
	.align		4
.L_35:
        /*00b8*/ 	.byte	0x04, 0x28
        /*00ba*/ 	.short	(.L_37 - .L_36)


	//   ....[0]....
.L_36:
        /*00bc*/ 	.word	0x00000d00


	//   ....[1]....
        /*00c0*/ 	.word	0x00000d40


	//   ....[2]....
        /*00c4*/ 	.word	0x00000d60


	//----- nvinfo : EIATTR_SYSCALL_OFFSETS
	.align		4
.L_37:
        /*00c8*/ 	.byte	0x04, 0x46
        /*00ca*/ 	.short	(.L_39 - .L_38)


	//   ....[0]....
.L_38:
        /*00cc*/ 	.word	0x00001470


	//----- nvinfo : EIATTR_EXIT_INSTR_OFFSETS
	.align		4
.L_39:
        /*00d0*/ 	.byte	0x04, 0x1c
        /*00d2*/ 	.short	(.L_41 - .L_40)


	//   ....[0]....
.L_40:
        /*00d4*/ 	.word	0x00001340


	//----- nvinfo : EIATTR_REQNTID
	.align		4
.L_41:
        /*00d8*/ 	.byte	0x04, 0x10
        /*00da*/ 	.short	(.L_43 - .L_42)
.L_42:
        /*00dc*/ 	.word	0x00000200
        /*00e0*/ 	.word	0x00000001
        /*00e4*/ 	.word	0x00000001


	//----- nvinfo : EIATTR_CRS_STACK_SIZE
	.align		4
.L_43:
        /*00e8*/ 	.byte	0x04, 0x1e
        /*00ea*/ 	.short	(.L_45 - .L_44)
.L_44:
        /*00ec*/ 	.word	0x00000000
.L_45:


//--------------------- .nv.callgraph             --------------------------
	.section	.nv.callgraph,"",@"SHT_CUDA_CALLGRAPH"
	.align	4
	.sectionentsize	8
	.align		4
        /*0000*/ 	.word	0x00000000
	.align		4
        /*0004*/ 	.word	0xffffffff
	.align		4
        /*0008*/ 	.word	index@(triton_red_fused__to_copy_add_embedding_mean_mul_pow_rsqrt_5)
	.align		4
        /*000c*/ 	.word	index@(__assertfail)
	.align		4
        /*0010*/ 	.word	0x00000000
	.align		4
        /*0014*/ 	.word	0xfffffffe
	.align		4
        /*0018*/ 	.word	0x00000000
	.align		4
        /*001c*/ 	.word	0xfffffffd
	.align		4
        /*0020*/ 	.word	0x00000000
	.align		4
        /*0024*/ 	.word	0xfffffffc


//--------------------- .nv.rel.action            --------------------------
	.section	.nv.rel.action,"",@"SHT_CUDA_RELOCINFO"
	.align	8
	.sectionentsize	8
        /*0000*/ 	.byte	0x73, 0x00, 0x00, 0x00, 0x00, 0x00, 0x00, 0x00, 0x00, 0x00, 0x00, 0x11, 0x25, 0x00, 0x05, 0x36


//--------------------- .nv.constant4             --------------------------
	.section	.nv.constant4,"a",@progbits
	.align	8
	.align		8
.nv.constant4:
        /*0000*/ 	.dword	__assertfail
	.align		8
        /*0008*/ 	.dword	assertFunc_0
	.align		8
        /*0010*/ 	.dword	assertFile_0
	.align		8
        /*0018*/ 	.dword	assertMessage_0
	.align		8
        /*0020*/ 	.dword	_$_str


//--------------------- .nv.constant0.triton_red_fused__to_copy_add_embedding_mean_mul_pow_rsqrt_5 --------------------------
	.section	.nv.constant0.triton_red_fused__to_copy_add_embedding_mean_mul_pow_rsqrt_5,"a",@progbits
	.sectionflags	@""
	.align	4
.nv.constant0.triton_red_fused__to_copy_add_embedding_mean_mul_pow_rsqrt_5:
	.zero		408


//--------------------- .text.triton_red_fused__to_copy_add_embedding_mean_mul_pow_rsqrt_5 --------------------------
	.section	.text.triton_red_fused__to_copy_add_embedding_mean_mul_pow_rsqrt_5,"ax",@progbits
	.sectionflags	@"SHF_BARRIERS=1"
	.sectioninfo	@"SHI_REGISTERS=38"
	.align	128
        .global         triton_red_fused__to_copy_add_embedding_mean_mul_pow_rsqrt_5
        .type           triton_red_fused__to_copy_add_embedding_mean_mul_pow_rsqrt_5,@function
        .size           triton_red_fused__to_copy_add_embedding_mean_mul_pow_rsqrt_5,(.L_x_4 - triton_red_fused__to_copy_add_embedding_mean_mul_pow_rsqrt_5)
        .other          triton_red_fused__to_copy_add_embedding_mean_mul_pow_rsqrt_5,@"STO_CUDA_ENTRY STV_DEFAULT"
triton_red_fused__to_copy_add_embedding_mean_mul_pow_rsqrt_5:
.text.triton_red_fused__to_copy_add_embedding_mean_mul_pow_rsqrt_5:
[----:B------:R-:W-:Y:S02]  /*0000*/  IMAD.MOV.U32 R1, RZ, RZ, c[0x0][0x28] ;  /* 0x00000a00ff017624 */ /* 0x000fe400078e00ff */
[----:B------:R-:W0:Y:S01]  /*0010*/  S2R R16, SR_TID.X ;  /* 0x0000000000107919 */ /* 0x000e220000002100 */
[----:B------:R-:W1:Y:S01]  /*0020*/  S2UR UR4, SR_CTAID.X ;  /* 0x00000000000479c3 */ /* 0x000e620000002500 */
[----:B------:R-:W-:Y:S01]  /*0030*/  CS2R R18, SRZ ;  /* 0x0000000000127805 */ /* 0x000fe2000001ff00 */
[----:B------:R-:W-:Y:S01]  /*0040*/  CS2R R20, SRZ ;  /* 0x0000000000147805 */ /* 0x000fe2000001ff00 */
[----:B------:R-:W-:Y:S01]  /*0050*/  ULDC.64 UR6, c[0x0][0x118] ;  /* 0x0000460000067ab9 */ /* 0x000fe20000000a00 */
[----:B0-----:R-:W-:Y:S01]  /*0060*/  SHF.R.U32.HI R0, RZ, 0x6, R16 ;  /* 0x00000006ff007819 */ /* 0x001fe20000011610 */
[----:B-1----:R-:W-:-:S03]  /*0070*/  USHF.L.U32 UR4, UR4, 0x6, URZ ;  /* 0x0000000604047899 */ /* 0x002fc6000800063f */
[----:B------:R-:W-:-:S04]  /*0080*/  SGXT.U32 R0, R0, 0x3 ;  /* 0x000000030000781a */ /* 0x000fc80000000000 */
[----:B------:R-:W-:Y:S01]  /*0090*/  LOP3.LUT R27, R0, UR4, RZ, 0xfc, !PT ;  /* 0x00000004001b7c12 */ /* 0x000fe2000f8efcff */
[----:B------:R-:W-:-:S03]  /*00a0*/  IMAD.MOV.U32 R0, RZ, RZ, 0x8 ;  /* 0x00000008ff007424 */ /* 0x000fc600078e00ff */
[C---:B------:R-:W-:Y:S01]  /*00b0*/  LOP3.LUT R26, R27.reuse, 0x8, RZ, 0xfc, !PT ;  /* 0x000000081b1a7812 */ /* 0x040fe200078efcff */
[C---:B------:R-:W-:Y:S01]  /*00c0*/  IMAD.WIDE R24, R27.reuse, R0, c[0x0][0x160] ;  /* 0x000058001b187625 */ /* 0x040fe200078e0200 */
[C---:B------:R-:W-:Y:S02]  /*00d0*/  ISETP.GE.AND P0, PT, R27.reuse, 0x200, PT ;  /* 0x000002001b00780c */ /* 0x040fe40003f06270 */
[----:B------:R-:W-:Y:S02]  /*00e0*/  ISETP.GE.AND P1, PT, R26, 0x200, PT ;  /* 0x000002001a00780c */ /* 0x000fe40003f26270 */
[C---:B------:R-:W-:Y:S02]  /*00f0*/  LOP3.LUT R28, R27.reuse, 0x10, RZ, 0xfc, !PT ;  /* 0x000000101b1c7812 */ /* 0x040fe400078efcff */
[----:B------:R-:W-:-:S07]  /*0100*/  LOP3.LUT R23, R27, 0x18, RZ, 0xfc, !PT ;  /* 0x000000181b177812 */ /* 0x000fce00078efcff */
[----:B------:R-:W2:Y:S01]  /*0110*/  @!P0 LDG.E.EL.64 R18, [R24.64] ;  /* 0x0000000618128981 */ /* 0x000ea2000c2e1b00 */
[----:B------:R-:W-:-:S03]  /*0120*/  ISETP.GE.AND P0, PT, R28, 0x200, PT ;  /* 0x000002001c00780c */ /* 0x000fc60003f06270 */
[----:B------:R-:W3:Y:S01]  /*0130*/  @!P1 LDG.E.EL.64 R20, [R24.64+0x40] ;  /* 0x0000400618149981 */ /* 0x000ee2000c2e1b00 */
[----:B------:R-:W-:Y:S01]  /*0140*/  ISETP.GE.AND P1, PT, R23, 0x200, PT ;  /* 0x000002001700780c */ /* 0x000fe20003f26270 */
[----:B------:R-:W-:Y:S01]  /*0150*/  CS2R R14, SRZ ;  /* 0x00000000000e7805 */ /* 0x000fe2000001ff00 */
[----:B------:R-:W-:Y:S01]  /*0160*/  LOP3.LUT R17, R27, 0x28, RZ, 0xfc, !PT ;  /* 0x000000281b117812 */ /* 0x000fe200078efcff */
[----:B------:R-:W-:-:S03]  /*0170*/  CS2R R10, SRZ ;  /* 0x00000000000a7805 */ /* 0x000fc6000001ff00 */
[----:B------:R-:W-:-:S03]  /*0180*/  ISETP.GE.AND P2, PT, R17, 0x200, PT ;  /* 0x000002001100780c */ /* 0x000fc60003f46270 */
[----:B------:R-:W4:Y:S01]  /*0190*/  @!P0 LDG.E.EL.64 R14, [R24.64+0x80] ;  /* 0x00008006180e8981 */ /* 0x000f22000c2e1b00 */
[C---:B------:R-:W-:Y:S01]  /*01a0*/  LOP3.LUT R22, R27.reuse, 0x20, RZ, 0xfc, !PT ;  /* 0x000000201b167812 */ /* 0x040fe200078efcff */
[----:B------:R-:W-:Y:S01]  /*01b0*/  CS2R R8, SRZ ;  /* 0x0000000000087805 */ /* 0x000fe2000001ff00 */
[----:B------:R-:W-:Y:S01]  /*01c0*/  LOP3.LUT R13, R27, 0x30, RZ, 0xfc, !PT ;  /* 0x000000301b0d7812 */ /* 0x000fe200078efcff */
[----:B------:R-:W5:Y:S01]  /*01d0*/  @!P1 LDG.E.EL.64 R10, [R24.64+0xc0] ;  /* 0x0000c006180a9981 */ /* 0x000f62000c2e1b00 */
[----:B------:R-:W-:Y:S01]  /*01e0*/  ISETP.GE.AND P0, PT, R22, 0x200, PT ;  /* 0x000002001600780c */ /* 0x000fe20003f06270 */
[----:B------:R-:W-:Y:S01]  /*01f0*/  CS2R R6, SRZ ;  /* 0x0000000000067805 */ /* 0x000fe2000001ff00 */
[----:B------:R-:W-:-:S03]  /*0200*/  ISETP.GE.AND P1, PT, R13, 0x200, PT ;  /* 0x000002000d00780c */ /* 0x000fc60003f26270 */
[----:B------:R5:W5:Y:S01]  /*0210*/  @!P2 LDG.E.EL.64 R8, [R24.64+0x140] ;  /* 0x000140061808a981 */ /* 0x000b62000c2e1b00 */
[----:B------:R-:W-:-:S07]  /*0220*/  CS2R R4, SRZ ;  /* 0x0000000000047805 */ /* 0x000fce000001ff00 */
[----:B------:R5:W5:Y:S01]  /*0230*/  @!P0 LDG.E.EL.64 R6, [R24.64+0x100] ;  /* 0x0001000618068981 */ /* 0x000b62000c2e1b00 */
[----:B------:R-:W-:-:S03]  /*0240*/  LOP3.LUT R12, R27, 0x38, RZ, 0xfc, !PT ;  /* 0x000000381b0c7812 */ /* 0x000fc600078efcff */
[----:B------:R5:W5:Y:S01]  /*0250*/  @!P1 LDG.E.EL.64 R4, [R24.64+0x180] ;  /* 0x0001800618049981 */ /* 0x000b62000c2e1b00 */
[----:B------:R-:W-:Y:S01]  /*0260*/  ISETP.GE.AND P0, PT, R12, 0x200, PT ;  /* 0x000002000c00780c */ /* 0x000fe20003f06270 */
[----:B------:R-:W-:-:S12]  /*0270*/  CS2R R2, SRZ ;  /* 0x0000000000027805 */ /* 0x000fd8000001ff00 */
[----:B------:R5:W5:Y:S01]  /*0280*/  @!P0 LDG.E.EL.64 R2, [R24.64+0x1c0] ;  /* 0x0001c00618028981 */ /* 0x000b62000c2e1b00 */
[----:B------:R-:W-:Y:S02]  /*0290*/  ISETP.GT.AND P0, PT, R27, 0x1ff, PT ;  /* 0x000001ff1b00780c */ /* 0x000fe40003f04270 */
[----:B------:R-:W-:Y:S02]  /*02a0*/  ISETP.GT.AND P3, PT, R26, 0x1ff, PT ;  /* 0x000001ff1a00780c */ /* 0x000fe40003f64270 */
[----:B------:R-:W-:Y:S02]  /*02b0*/  ISETP.GT.AND P6, PT, R23, 0x1ff, PT ;  /* 0x000001ff1700780c */ /* 0x000fe40003fc4270 */
[----:B--2---:R-:W-:Y:S02]  /*02c0*/  IADD3 R27, P5, R18, 0x7d80, RZ ;  /* 0x00007d80121b7810 */ /* 0x004fe40007fbe0ff */
[----:B------:R-:W-:Y:S02]  /*02d0*/  ISETP.GE.AND P1, PT, R19, RZ, PT ;  /* 0x000000ff1300720c */ /* 0x000fe40003f26270 */
[----:B---3--:R-:W-:Y:S01]  /*02e0*/  IADD3 R31, P4, R20, 0x7d80, RZ ;  /* 0x00007d80141f7810 */ /* 0x008fe20007f9e0ff */
[----:B------:R-:W-:Y:S01]  /*02f0*/  IMAD.X R29, RZ, RZ, R19, P5 ;  /* 0x000000ffff1d7224 */ /* 0x000fe200028e0613 */
[----:B------:R-:W-:-:S02]  /*0300*/  SEL R26, R27, R18, !P1 ;  /* 0x000000121b1a7207 */ /* 0x000fc40004800000 */
[----:B------:R-:W-:Y:S01]  /*0310*/  ISETP.GE.AND P2, PT, R21, RZ, PT ;  /* 0x000000ff1500720c */ /* 0x000fe20003f46270 */
[----:B------:R-:W-:Y:S01]  /*0320*/  IMAD.X R27, RZ, RZ, R21, P4 ;  /* 0x000000ffff1b7224 */ /* 0x000fe200020e0615 */
[----:B------:R-:W-:Y:S02]  /*0330*/  SEL R19, R29, R19, !P1 ;  /* 0x000000131d137207 */ /* 0x000fe40004800000 */
[----:B------:R-:W-:Y:S02]  /*0340*/  SEL R18, R31, R20, !P2 ;  /* 0x000000141f127207 */ /* 0x000fe40005000000 */
[----:B------:R-:W-:Y:S02]  /*0350*/  ISETP.LT.U32.AND P1, PT, R26, 0x7d80, PT ;  /* 0x00007d801a00780c */ /* 0x000fe40003f21070 */
[----:B------:R-:W-:Y:S02]  /*0360*/  SEL R20, R27, R21, !P2 ;  /* 0x000000151b147207 */ /* 0x000fe40005000000 */
[----:B----4-:R-:W-:-:S02]  /*0370*/  IADD3 R21, P2, R14, 0x7d80, RZ ;  /* 0x00007d800e157810 */ /* 0x010fc40007f5e0ff */
[----:B------:R-:W-:Y:S02]  /*0380*/  ISETP.LT.U32.OR.EX P0, PT, R19, RZ, P0, P1 ;  /* 0x000000ff1300720c */ /* 0x000fe40000701510 */
[----:B------:R-:W-:Y:S01]  /*0390*/  ISETP.GE.AND P1, PT, R15, RZ, PT ;  /* 0x000000ff0f00720c */ /* 0x000fe20003f26270 */
[----:B------:R-:W-:Y:S01]  /*03a0*/  IMAD.X R19, RZ, RZ, R15, P2 ;  /* 0x000000ffff137224 */ /* 0x000fe200010e060f */
[----:B-----5:R-:W-:Y:S02]  /*03b0*/  IADD3 R25, P2, R10, 0x7d80, RZ ;  /* 0x00007d800a197810 */ /* 0x020fe40007f5e0ff */
[----:B------:R-:W-:Y:S02]  /*03c0*/  ISETP.LT.U32.AND P4, PT, R18, 0x7d80, PT ;  /* 0x00007d801200780c */ /* 0x000fe40003f81070 */
[----:B------:R-:W-:Y:S02]  /*03d0*/  SEL R14, R21, R14, !P1 ;  /* 0x0000000e150e7207 */ /* 0x000fe40004800000 */
[----:B------:R-:W-:-:S02]  /*03e0*/  P2R R18, PR, RZ, 0x1 ;  /* 0x00000001ff127803 */ /* 0x000fc40000000000 */
[----:B------:R-:W-:Y:S02]  /*03f0*/  ISETP.GE.AND P0, PT, R11, RZ, PT ;  /* 0x000000ff0b00720c */ /* 0x000fe40003f06270 */
[----:B------:R-:W-:Y:S01]  /*0400*/  SEL R15, R19, R15, !P1 ;  /* 0x0000000f130f7207 */ /* 0x000fe20004800000 */
[----:B------:R-:W-:Y:S01]  /*0410*/  IMAD.X R19, RZ, RZ, R11, P2 ;  /* 0x000000ffff137224 */ /* 0x000fe200010e060b */
[----:B------:R-:W-:Y:S02]  /*0420*/  ISETP.GT.AND P5, PT, R28, 0x1ff, PT ;  /* 0x000001ff1c00780c */ /* 0x000fe40003fa4270 */
[----:B------:R-:W-:Y:S02]  /*0430*/  ISETP.LT.U32.AND P1, PT, R14, 0x7d80, PT ;  /* 0x00007d800e00780c */ /* 0x000fe40003f21070 */
[----:B------:R-:W-:Y:S02]  /*0440*/  SEL R10, R25, R10, !P0 ;  /* 0x0000000a190a7207 */ /* 0x000fe40004000000 */
[----:B------:R-:W-:-:S02]  /*0450*/  ISETP.LT.U32.OR.EX P5, PT, R15, RZ, P5, P1 ;  /* 0x000000ff0f00720c */ /* 0x000fc40002fa1510 */
[----:B------:R-:W-:Y:S02]  /*0460*/  SEL R11, R19, R11, !P0 ;  /* 0x0000000b130b7207 */ /* 0x000fe40004000000 */
[----:B------:R-:W-:Y:S02]  /*0470*/  IADD3 R15, P1, R8, 0x7d80, RZ ;  /* 0x00007d80080f7810 */ /* 0x000fe40007f3e0ff */
[----:B------:R-:W-:Y:S02]  /*0480*/  ISETP.LT.U32.AND P0, PT, R10, 0x7d80, PT ;  /* 0x00007d800a00780c */ /* 0x000fe40003f01070 */
[----:B------:R-:W-:Y:S01]  /*0490*/  ISETP.LT.U32.OR.EX P3, PT, R20, RZ, P3, P4 ;  /* 0x000000ff1400720c */ /* 0x000fe20001f61540 */
[----:B------:R-:W-:Y:S01]  /*04a0*/  IMAD.X R19, RZ, RZ, R9, P1 ;  /* 0x000000ffff137224 */ /* 0x000fe200008e0609 */
[----:B------:R-:W-:Y:S02]  /*04b0*/  ISETP.LT.U32.OR.EX P6, PT, R11, RZ, P6, P0 ;  /* 0x000000ff0b00720c */ /* 0x000fe400037c1500 */
[----:B------:R-:W-:-:S02]  /*04c0*/  ISETP.GE.AND P0, PT, R9, RZ, PT ;  /* 0x000000ff0900720c */ /* 0x000fc40003f06270 */
[----:B------:R-:W-:Y:S02]  /*04d0*/  IADD3 R11, P2, R6, 0x7d80, RZ ;  /* 0x00007d80060b7810 */ /* 0x000fe40007f5e0ff */
[----:B------:R-:W-:Y:S02]  /*04e0*/  SEL R8, R15, R8, !P0 ;  /* 0x000000080f087207 */ /* 0x000fe40004000000 */
[----:B------:R-:W-:Y:S01]  /*04f0*/  SEL R9, R19, R9, !P0 ;  /* 0x0000000913097207 */ /* 0x000fe20004000000 */
[----:B------:R-:W-:Y:S01]  /*0500*/  IMAD.X R15, RZ, RZ, R7, P2 ;  /* 0x000000ffff0f7224 */ /* 0x000fe200010e0607 */
[----:B------:R-:W-:Y:S02]  /*0510*/  ISETP.GE.AND P0, PT, R7, RZ, PT ;  /* 0x000000ff0700720c */ /* 0x000fe40003f06270 */
[----:B------:R-:W-:Y:S02]  /*0520*/  IADD3 R21, P1, R4, 0x7d80, RZ ;  /* 0x00007d8004157810 */ /* 0x000fe40007f3e0ff */
[----:B------:R-:W-:-:S02]  /*0530*/  SEL R6, R11, R6, !P0 ;  /* 0x000000060b067207 */ /* 0x000fc40004000000 */
[----:B------:R-:W-:Y:S01]  /*0540*/  SEL R7, R15, R7, !P0 ;  /* 0x000000070f077207 */ /* 0x000fe20004000000 */
[----:B------:R-:W-:Y:S01]  /*0550*/  IMAD.X R19, RZ, RZ, R5, P1 ;  /* 0x000000ffff137224 */ /* 0x000fe200008e0605 */
[----:B------:R-:W-:Y:S01]  /*0560*/  ISETP.GT.AND P4, PT, R22, 0x1ff, PT ;  /* 0x000001ff1600780c */ /* 0x000fe20003f84270 */
[----:B------:R-:W-:Y:S01]  /*0570*/  CS2R R10, SRZ ;  /* 0x00000000000a7805 */ /* 0x000fe2000001ff00 */
[----:B------:R-:W-:Y:S02]  /*0580*/  ISETP.LT.U32.AND P0, PT, R6, 0x7d80, PT ;  /* 0x00007d800600780c */ /* 0x000fe40003f01070 */
[----:B------:R-:W-:Y:S02]  /*0590*/  ISETP.GE.AND P1, PT, R5, RZ, PT ;  /* 0x000000ff0500720c */ /* 0x000fe40003f26270 */
[----:B------:R-:W-:Y:S02]  /*05a0*/  ISETP.LT.U32.OR.EX P4, PT, R7, RZ, P4, P0 ;  /* 0x000000ff0700720c */ /* 0x000fe40002781500 */
[----:B------:R-:W-:-:S02]  /*05b0*/  ISETP.GT.AND P2, PT, R17, 0x1ff, PT ;  /* 0x000001ff1100780c */ /* 0x000fc40003f44270 */
[----:B------:R-:W-:Y:S02]  /*05c0*/  ISETP.LT.U32.AND P0, PT, R8, 0x7d80, PT ;  /* 0x00007d800800780c */ /* 0x000fe40003f01070 */
[----:B------:R-:W-:Y:S02]  /*05d0*/  SEL R4, R21, R4, !P1 ;  /* 0x0000000415047207 */ /* 0x000fe40004800000 */
[----:B------:R-:W-:Y:S02]  /*05e0*/  SEL R5, R19, R5, !P1 ;  /* 0x0000000513057207 */ /* 0x000fe40004800000 */
[----:B------:R-:W-:Y:S02]  /*05f0*/  ISETP.LT.U32.OR.EX P2, PT, R9, RZ, P2, P0 ;  /* 0x000000ff0900720c */ /* 0x000fe40001741500 */
[----:B------:R-:W-:Y:S02]  /*0600*/  ISETP.GT.AND P0, PT, R13, 0x1ff, PT ;  /* 0x000001ff0d00780c */ /* 0x000fe40003f04270 */
[----:B------:R-:W-:-:S02]  /*0610*/  ISETP.LT.U32.AND P1, PT, R4, 0x7d80, PT ;  /* 0x00007d800400780c */ /* 0x000fc40003f21070 */
[----:B------:R-:W-:Y:S02]  /*0620*/  PLOP3.LUT P5, PT, P4, P5, P6, 0x80, 0x0 ;  /* 0x000000000000781c */ /* 0x000fe400027ab060 */
[----:B------:R-:W-:Y:S02]  /*0630*/  ISETP.LT.U32.OR.EX P0, PT, R5, RZ, P0, P1 ;  /* 0x000000ff0500720c */ /* 0x000fe40000701510 */
[----:B------:R-:W-:Y:S02]  /*0640*/  IADD3 R5, P4, R2, 0x7d80, RZ ;  /* 0x00007d8002057810 */ /* 0x000fe40007f9e0ff */
[----:B------:R-:W-:Y:S02]  /*0650*/  ISETP.GE.AND P1, PT, R3, RZ, PT ;  /* 0x000000ff0300720c */ /* 0x000fe40003f26270 */
[----:B------:R-:W-:Y:S01]  /*0660*/  SHF.R.U32.HI R6, RZ, 0x3, R16 ;  /* 0x00000003ff067819 */ /* 0x000fe20000011610 */
[----:B------:R-:W-:Y:S01]  /*0670*/  IMAD.X R7, RZ, RZ, R3, P4 ;  /* 0x000000ffff077224 */ /* 0x000fe200020e0603 */
[----:B------:R-:W-:-:S02]  /*0680*/  SEL R4, R5, R2, !P1 ;  /* 0x0000000205047207 */ /* 0x000fc40004800000 */
[----:B------:R-:W-:Y:S02]  /*0690*/  SGXT.U32 R2, R6, 0x6 ;  /* 0x000000060602781a */ /* 0x000fe40000000000 */
[----:B------:R-:W-:Y:S02]  /*06a0*/  SEL R3, R7, R3, !P1 ;  /* 0x0000000307037207 */ /* 0x000fe40004800000 */
[----:B------:R-:W-:Y:S02]  /*06b0*/  ISETP.GT.AND P4, PT, R12, 0x1ff, PT ;  /* 0x000001ff0c00780c */ /* 0x000fe40003f84270 */
[----:B------:R-:W-:Y:S02]  /*06c0*/  ISETP.LT.U32.AND P1, PT, R4, 0x7d80, PT ;  /* 0x00007d800400780c */ /* 0x000fe40003f21070 */
[----:B------:R-:W-:Y:S02]  /*06d0*/  LOP3.LUT R5, R2, UR4, RZ, 0xfc, !PT ;  /* 0x0000000402057c12 */ /* 0x000fe4000f8efcff */
[----:B------:R-:W-:-:S02]  /*06e0*/  ISETP.LT.U32.OR.EX P4, PT, R3, RZ, P4, P1 ;  /* 0x000000ff0300720c */ /* 0x000fc40002781510 */
[C---:B------:R-:W-:Y:S01]  /*06f0*/  ISETP.GE.AND P1, PT, R5.reuse, 0x200, PT ;  /* 0x000002000500780c */ /* 0x040fe20003f26270 */
[----:B------:R-:W-:-:S12]  /*0700*/  IMAD.WIDE R2, R5, R0, c[0x0][0x160] ;  /* 0x0000580005027625 */ /* 0x000fd800078e0200 */
[----:B------:R-:W2:Y:S01]  /*0710*/  @!P1 LDG.E.EL.64 R10, [R2.64] ;  /* 0x00000006020a9981 */ /* 0x000ea2000c2e1b00 */
[----:B------:R-:W-:Y:S01]  /*0720*/  PLOP3.LUT P0, PT, P0, P5, P2, 0x80, 0x0 ;  /* 0x000000000000781c */ /* 0x000fe2000070b020 */
[----:B------:R-:W-:Y:S01]  /*0730*/  CS2R R24, SRZ ;  /* 0x0000000000187805 */ /* 0x000fe2000001ff00 */
[----:B------:R-:W-:Y:S01]  /*0740*/  CS2R R22, SRZ ;  /* 0x0000000000167805 */ /* 0x000fe2000001ff00 */
[----:B------:R-:W-:Y:S01]  /*0750*/  CS2R R20, SRZ ;  /* 0x0000000000147805 */ /* 0x000fe2000001ff00 */
[----:B------:R-:W-:Y:S01]  /*0760*/  PLOP3.LUT P0, PT, P3, P0, P4, 0x80, 0x0 ;  /* 0x000000000000781c */ /* 0x000fe20001f01040 */
[----:B------:R-:W-:Y:S02]  /*0770*/  IMAD.MOV.U32 R26, RZ, RZ, RZ ;  /* 0x000000ffff1a7224 */ /* 0x000fe400078e00ff */
[----:B------:R-:W-:Y:S02]  /*0780*/  IMAD.MOV.U32 R17, RZ, RZ, RZ ;  /* 0x000000ffff117224 */ /* 0x000fe400078e00ff */
[C---:B--2---:R-:W-:Y:S01]  /*0790*/  IMAD.SHL.U32 R4, R10.reuse, 0x1000, RZ ;  /* 0x000010000a047824 */ /* 0x044fe200078e00ff */
[----:B------:R-:W-:-:S04]  /*07a0*/  SHF.L.U64.HI R9, R10, 0xc, R11 ;  /* 0x0000000c0a097819 */ /* 0x000fc8000001020b */
[----:B------:R-:W-:-:S05]  /*07b0*/  IADD3 R7, P6, R4, 0x7d80000, RZ ;  /* 0x07d8000004077810 */ /* 0x000fca0007fde0ff */
[----:B------:R-:W-:Y:S01]  /*07c0*/  IMAD.X R0, RZ, RZ, R9, P6 ;  /* 0x000000ffff007224 */ /* 0x000fe200030e0609 */
[----:B------:R-:W-:-:S04]  /*07d0*/  ISETP.GE.AND P6, PT, R11, RZ, PT ;  /* 0x000000ff0b00720c */ /* 0x000fc80003fc6270 */
[----:B------:R-:W-:Y:S01]  /*07e0*/  SEL R7, R7, R4, !P6 ;  /* 0x0000000407077207 */ /* 0x000fe20007000000 */
[----:B------:R-:W-:Y:S01]  /*07f0*/  IMAD.SHL.U32 R4, R16, 0x8, RZ ;  /* 0x0000000810047824 */ /* 0x000fe200078e00ff */
[----:B------:R-:W-:Y:S02]  /*0800*/  SEL R0, R0, R9, !P6 ;  /* 0x0000000900007207 */ /* 0x000fe40007000000 */
[----:B------:R-:W-:Y:S02]  /*0810*/  ISETP.NE.AND P6, PT, R18, RZ, PT ;  /* 0x000000ff1200720c */ /* 0x000fe40003fc5270 */
[----:B------:R-:W-:Y:S01]  /*0820*/  LOP3.LUT R4, R4, 0x38, RZ, 0xc0, !PT ;  /* 0x0000003804047812 */ /* 0x000fe200078ec0ff */
[----:B------:R-:W-:Y:S01]  /*0830*/  CS2R R18, SRZ ;  /* 0x0000000000127805 */ /* 0x000fe2000001ff00 */
[----:B------:R-:W-:Y:S02]  /*0840*/  PLOP3.LUT P2, PT, P0, P6, PT, 0x80, 0x0 ;  /* 0x000000000000781c */ /* 0x000fe4000074d070 */
[----:B------:R-:W-:Y:S01]  /*0850*/  LOP3.LUT R3, R7, R4, RZ, 0xfc, !PT ;  /* 0x0000000407037212 */ /* 0x000fe200078efcff */
[----:B------:R-:W-:-:S10]  /*0860*/  IMAD R2, R5, 0x1000, R4 ;  /* 0x0000100005027824 */ /* 0x000fd400078e0204 */
.L_x_1:
[----:B------:R-:W-:Y:S05]  /*0870*/  @!P2 BRA `(.L_x_0) ;  /* 0x00000ad00000a947 */ /* 0x000fea0003800000 */
[----:B------:R-:W-:Y:S01]  /*0880*/  LOP3.LUT R14, R2, R23, RZ, 0xfc, !PT ;  /* 0x00000017020e7212 */ /* 0x000fe200078efcff */
[----:B------:R-:W-:Y:S01]  /*0890*/  IMAD.MOV.U32 R15, RZ, RZ, 0x2 ;  /* 0x00000002ff0f7424 */ /* 0x000fe200078e00ff */
[----:B------:R-:W-:Y:S01]  /*08a0*/  CS2R R4, SRZ ;  /* 0x0000000000047805 */ /* 0x000fe2000001ff00 */
[----:B------:R-:W-:Y:S01]  /*08b0*/  CS2R R6, SRZ ;  /* 0x0000000000067805 */ /* 0x000fe2000001ff00 */
[----:B------:R-:W-:Y:S01]  /*08c0*/  LOP3.LUT R8, R23, R3, RZ, 0xfc, !PT ;  /* 0x0000000317087212 */ /* 0x000fe200078efcff */
[----:B------:R-:W-:Y:S01]  /*08d0*/  IMAD.WIDE R14, R14, R15, c[0x0][0x170] ;  /* 0x00005c000e0e7625 */ /* 0x000fe200078e020f */
[----:B------:R-:W-:Y:S01]  /*08e0*/  WARPSYNC 0xffffffff ;  /* 0xffffffff00007948 */ /* 0x000fe20003800000 */
[----:B------:R-:W-:-:S02]  /*08f0*/  LOP3.LUT R9, R19, R0, RZ, 0xfc, !PT ;  /* 0x0000000013097212 */ /* 0x000fc400078efcff */
[C---:B------:R-:W-:Y:S01]  /*0900*/  LEA R12, P0, R8.reuse, c[0x0][0x168], 0x1 ;  /* 0x00005a00080c7a11 */ /* 0x040fe200078008ff */
[----:B------:R-:W2:Y:S01]  /*0910*/  @!P1 LDG.E.EL.128 R4, [R14.64] ;  /* 0x000000060e049981 */ /* 0x000ea2000c2e1d00 */
[----:B------:R-:W-:Y:S02]  /*0920*/  CS2R R10, SRZ ;  /* 0x00000000000a7805 */ /* 0x000fe4000001ff00 */
[----:B------:R-:W-:Y:S02]  /*0930*/  LEA.HI.X R13, R8, c[0x0][0x16c], R9, 0x1, P0 ;  /* 0x00005b00080d7a11 */ /* 0x000fe400000f0c09 */
[----:B------:R-:W-:Y:S01]  /*0940*/  CS2R R8, SRZ ;  /* 0x0000000000087805 */ /* 0x000fe2000001ff00 */
[----:B------:R-:W-:Y:S06]  /*0950*/  BAR.SYNC.DEFER_BLOCKING 0x0 ;  /* 0x0000000000007b1d */ /* 0x000fec0000010000 */
[----:B------:R-:W3:Y:S01]  /*0960*/  @!P1 LDG.E.EL.128 R8, [R12.64] ;  /* 0x000000060c089981 */ /* 0x000ee2000c2e1d00 */
[----:B------:R-:W-:-:S04]  /*0970*/  IADD3 R23, P3, R23, 0x40, RZ ;  /* 0x0000004017177810 */ /* 0x000fc80007f7e0ff */
[----:B------:R-:W-:Y:S01]  /*0980*/  ISETP.GE.U32.AND P0, PT, R23, 0x1000, PT ;  /* 0x000010001700780c */ /* 0x000fe20003f06070 */
[----:B------:R-:W-:-:S05]  /*0990*/  IMAD.X R19, RZ, RZ, R19, P3 ;  /* 0x000000ffff137224 */ /* 0x000fca00018e0613 */
[----:B------:R-:W-:Y:S02]  /*09a0*/  ISETP.GE.U32.AND.EX P0, PT, R19, RZ, PT, P0 ;  /* 0x000000ff1300720c */ /* 0x000fe40003f06100 */
[C---:B--2---:R-:W-:Y:S01]  /*09b0*/  PRMT R28, R4.reuse, 0x7632, R28 ;  /* 0x00007632041c7816 */ /* 0x044fe2000000001c */
[----:B------:R-:W-:Y:S01]  /*09c0*/  IMAD.U32 R29, R4, 0x10000, RZ ;  /* 0x00010000041d7824 */ /* 0x000fe200078e00ff */
[C---:B------:R-:W-:Y:S01]  /*09d0*/  PRMT R27, R5.reuse, 0x7632, R27 ;  /* 0x00007632051b7816 */ /* 0x040fe2000000001b */
[----:B------:R-:W-:Y:S01]  /*09e0*/  IMAD.U32 R30, R5, 0x10000, RZ ;  /* 0x00010000051e7824 */ /* 0x000fe200078e00ff */
[C---:B------:R-:W-:Y:S02]  /*09f0*/  PRMT R4, R6.reuse, 0x7632, R4 ;  /* 0x0000763206047816 */ /* 0x040fe40000000004 */
[C---:B------:R-:W-:Y:S01]  /*0a00*/  PRMT R5, R7.reuse, 0x7632, R5 ;  /* 0x0000763207057816 */ /* 0x040fe20000000005 */
[----:B------:R-:W-:Y:S02]  /*0a10*/  IMAD.U32 R6, R6, 0x10000, RZ ;  /* 0x0001000006067824 */ /* 0x000fe400078e00ff */
[----:B------:R-:W-:-:S02]  /*0a20*/  IMAD.U32 R7, R7, 0x10000, RZ ;  /* 0x0001000007077824 */ /* 0x000fc400078e00ff */
[----:B------:R-:W-:Y:S02]  /*0a30*/  IMAD.U32 R28, R28, 0x10000, RZ ;  /* 0x000100001c1c7824 */ /* 0x000fe400078e00ff */
[----:B------:R-:W-:Y:S02]  /*0a40*/  IMAD.U32 R27, R27, 0x10000, RZ ;  /* 0x000100001b1b7824 */ /* 0x000fe400078e00ff */
[----:B------:R-:W-:Y:S02]  /*0a50*/  IMAD.U32 R4, R4, 0x10000, RZ ;  /* 0x0001000004047824 */ /* 0x000fe400078e00ff */
[----:B------:R-:W-:Y:S01]  /*0a60*/  IMAD.U32 R5, R5, 0x10000, RZ ;  /* 0x0001000005057824 */ /* 0x000fe200078e00ff */
[C---:B---3--:R-:W-:Y:S01]  /*0a70*/  PRMT R14, R8.reuse, 0x7632, R14 ;  /* 0x00007632080e7816 */ /* 0x048fe2000000000e */
[----:B------:R-:W-:Y:S01]  /*0a80*/  IMAD.U32 R32, R8, 0x10000, RZ ;  /* 0x0001000008207824 */ /* 0x000fe200078e00ff */
[C---:B------:R-:W-:Y:S01]  /*0a90*/  PRMT R12, R9.reuse, 0x7632, R12 ;  /* 0x00007632090c7816 */ /* 0x040fe2000000000c */
[----:B------:R-:W-:Y:S01]  /*0aa0*/  IMAD.U32 R13, R9, 0x10000, RZ ;  /* 0x00010000090d7824 */ /* 0x000fe200078e00ff */
[----:B------:R-:W-:-:S02]  /*0ab0*/  PRMT R9, R10, 0x7632, R9 ;  /* 0x000076320a097816 */ /* 0x000fc40000000009 */
[C---:B------:R-:W-:Y:S01]  /*0ac0*/  PRMT R8, R11.reuse, 0x7632, R8 ;  /* 0x000076320b087816 */ /* 0x040fe20000000008 */
[----:B------:R-:W-:Y:S02]  /*0ad0*/  IMAD.U32 R15, R10, 0x10000, RZ ;  /* 0x000100000a0f7824 */ /* 0x000fe400078e00ff */
[----:B------:R-:W-:Y:S01]  /*0ae0*/  IMAD.U32 R10, R11, 0x10000, RZ ;  /* 0x000100000b0a7824 */ /* 0x000fe200078e00ff */
[----:B------:R-:W-:Y:S01]  /*0af0*/  FADD R11, R30, R13 ;  /* 0x0000000d1e0b7221 */ /* 0x000fe20000000000 */
[----:B------:R-:W-:Y:S02]  /*0b00*/  IMAD.U32 R13, R14, 0x10000, RZ ;  /* 0x000100000e0d7824 */ /* 0x000fe400078e00ff */
[----:B------:R-:W-:Y:S02]  /*0b10*/  IMAD.U32 R12, R12, 0x10000, RZ ;  /* 0x000100000c0c7824 */ /* 0x000fe400078e00ff */
[----:B------:R-:W-:Y:S02]  /*0b20*/  IMAD.U32 R9, R9, 0x10000, RZ ;  /* 0x0001000009097824 */ /* 0x000fe400078e00ff */
[----:B------:R-:W-:Y:S01]  /*0b30*/  IMAD.U32 R8, R8, 0x10000, RZ ;  /* 0x0001000008087824 */ /* 0x000fe200078e00ff */
[----:B------:R-:W-:Y:S01]  /*0b40*/  FADD R32, R29, R32 ;  /* 0x000000201d207221 */ /* 0x000fe20000000000 */
[----:B------:R-:W-:Y:S01]  /*0b50*/  FADD R15, R6, R15 ;  /* 0x0000000f060f7221 */ /* 0x000fe20000000000 */
[----:B------:R-:W-:Y:S01]  /*0b60*/  FADD R10, R7, R10 ;  /* 0x0000000a070a7221 */ /* 0x000fe20000000000 */
[----:B------:R-:W-:Y:S01]  /*0b70*/  FADD R13, R28, R13 ;  /* 0x0000000d1c0d7221 */ /* 0x000fe20000000000 */
[----:B------:R-:W-:Y:S01]  /*0b80*/  FADD R12, R27, R12 ;  /* 0x0000000c1b0c7221 */ /* 0x000fe20000000000 */
[----:B------:R-:W-:Y:S01]  /*0b90*/  FADD R9, R4, R9 ;  /* 0x0000000904097221 */ /* 0x000fe20000000000 */
[----:B------:R-:W-:Y:S01]  /*0ba0*/  FADD R5, R5, R8 ;  /* 0x0000000805057221 */ /* 0x000fe20000000000 */
[----:B------:R-:W-:Y:S01]  /*0bb0*/  @!P1 FFMA R25, R32, R32, R25 ;  /* 0x0000002020199223 */ /* 0x000fe20000000019 */
[----:B------:R-:W-:Y:S01]  /*0bc0*/  @!P1 FFMA R24, R11, R11, R24 ;  /* 0x0000000b0b189223 */ /* 0x000fe20000000018 */
[----:B------:R-:W-:Y:S01]  /*0bd0*/  @!P1 FFMA R26, R15, R15, R26 ;  /* 0x0000000f0f1a9223 */ /* 0x000fe2000000001a */
[----:B------:R-:W-:Y:S01]  /*0be0*/  @!P1 FFMA R17, R10, R10, R17 ;  /* 0x0000000a0a119223 */ /* 0x000fe20000000011 */
[----:B------:R-:W-:Y:S01]  /*0bf0*/  @!P1 FFMA R22, R13, R13, R22 ;  /* 0x0000000d0d169223 */ /* 0x000fe20000000016 */
[----:B------:R-:W-:Y:S01]  /*0c00*/  @!P1 FFMA R21, R12, R12, R21 ;  /* 0x0000000c0c159223 */ /* 0x000fe20000000015 */
[----:B------:R-:W-:Y:S01]  /*0c10*/  @!P1 FFMA R18, R9, R9, R18 ;  /* 0x0000000909129223 */ /* 0x000fe20000000012 */
[----:B------:R-:W-:Y:S01]  /*0c20*/  @!P1 FFMA R20, R5, R5, R20 ;  /* 0x0000000505149223 */ /* 0x000fe20000000014 */
[----:B------:R-:W-:Y:S05]  /*0c30*/  @!P0 BRA `(.L_x_1) ;  /* 0xfffffc3000008947 */ /* 0x000fea000383ffff */
[----:B------:R-:W-:Y:S01]  /*0c40*/  FADD R25, R25, R22 ;  /* 0x0000001619197221 */ /* 0x000fe20000000000 */
[----:B------:R-:W-:-:S02]  /*0c50*/  IMAD.MOV.U32 R7, RZ, RZ, 0x39800000 ;  /* 0x39800000ff077424 */ /* 0x000fc400078e00ff */
[----:B------:R-:W-:Y:S01]  /*0c60*/  IMAD.MOV.U32 R19, RZ, RZ, 0x10 ;  /* 0x00000010ff137424 */ /* 0x000fe200078e00ff */
[----:B------:R-:W-:-:S04]  /*0c70*/  FADD R24, R24, R25 ;  /* 0x0000001918187221 */ /* 0x000fc80000000000 */
[----:B------:R-:W-:-:S04]  /*0c80*/  FADD R21, R21, R24 ;  /* 0x0000001815157221 */ /* 0x000fc80000000000 */
[----:B------:R-:W-:-:S04]  /*0c90*/  FADD R21, R26, R21 ;  /* 0x000000151a157221 */ /* 0x000fc80000000000 */
[----:B------:R-:W-:-:S04]  /*0ca0*/  FADD R18, R18, R21 ;  /* 0x0000001512127221 */ /* 0x000fc80000000000 */
[----:B------:R-:W-:Y:S01]  /*0cb0*/  FADD R17, R17, R18 ;  /* 0x0000001211117221 */ /* 0x000fe20000000000 */
[----:B------:R-:W-:-:S03]  /*0cc0*/  LOP3.LUT R18, R16, 0x7, RZ, 0xc0, !PT ;  /* 0x0000000710127812 */ /* 0x000fc600078ec0ff */
[----:B------:R-:W-:Y:S01]  /*0cd0*/  FADD R17, R20, R17 ;  /* 0x0000001114117221 */ /* 0x000fe20000000000 */
[----:B------:R-:W-:Y:S02]  /*0ce0*/  IMAD.MOV.U32 R20, RZ, RZ, RZ ;  /* 0x000000ffff147224 */ /* 0x000fe400078e00ff */
[----:B------:R-:W-:Y:S02]  /*0cf0*/  IMAD.WIDE.U32 R18, R18, R19, c[0x0][0x178] ;  /* 0x00005e0012127625 */ /* 0x000fe400078e0013 */
[----:B------:R-:W0:Y:S02]  /*0d00*/  SHFL.BFLY PT, R4, R17, 0x4, 0x1f ;  /* 0x0c801f0011047f89 */ /* 0x000e2400000e0000 */
[----:B0-----:R-:W-:Y:S01]  /*0d10*/  FADD R4, R17, R4 ;  /* 0x0000000411047221 */ /* 0x001fe20000000000 */
[----:B------:R-:W-:Y:S02]  /*0d20*/  IMAD.MOV.U32 R17, RZ, RZ, R19 ;  /* 0x000000ffff117224 */ /* 0x000fe400078e0013 */
[----:B------:R-:W-:-:S02]  /*0d30*/  IMAD.MOV.U32 R19, RZ, RZ, RZ ;  /* 0x000000ffff137224 */ /* 0x000fc400078e00ff */
[----:B------:R-:W0:Y:S02]  /*0d40*/  SHFL.BFLY PT, R5, R4, 0x2, 0x1f ;  /* 0x0c401f0004057f89 */ /* 0x000e2400000e0000 */
[----:B0-----:R-:W-:-:S05]  /*0d50*/  FADD R5, R4, R5 ;  /* 0x0000000504057221 */ /* 0x001fca0000000000 */
[----:B------:R-:W0:Y:S02]  /*0d60*/  SHFL.BFLY PT, R6, R5, 0x1, 0x1f ;  /* 0x0c201f0005067f89 */ /* 0x000e2400000e0000 */
[----:B0-----:R-:W-:-:S04]  /*0d70*/  FADD R6, R5, R6 ;  /* 0x0000000605067221 */ /* 0x001fc80000000000 */
[----:B------:R-:W-:-:S04]  /*0d80*/  FFMA R6, R6, R7, 9.9999999747524270788e-07 ;  /* 0x358637bd06067423 */ /* 0x000fc80000000007 */
[----:B------:R0:W1:Y:S03]  /*0d90*/  MUFU.RSQ R16, R6 ;  /* 0x0000000600107308 */ /* 0x0000660000001400 */
.L_x_2:
[----:B0-----:R-:W-:Y:S01]  /*0da0*/  LOP3.LUT R22, R2, R20, RZ, 0xfc, !PT ;  /* 0x0000001402167212 */ /* 0x001fe200078efcff */
[----:B------:R-:W-:Y:S01]  /*0db0*/  IMAD.MOV.U32 R21, RZ, RZ, 0x2 ;  /* 0x00000002ff157424 */ /* 0x000fe200078e00ff */
[----:B------:R-:W-:Y:S01]  /*0dc0*/  CS2R R4, SRZ ;  /* 0x0000000000047805 */ /* 0x000fe2000001ff00 */
[----:B0-----:R-:W-:Y:S01]  /*0dd0*/  CS2R R6, SRZ ;  /* 0x0000000000067805 */ /* 0x001fe2000001ff00 */
[----:B------:R-:W-:Y:S01]  /*0de0*/  IMAD.MOV.U32 R12, RZ, RZ, R18 ;  /* 0x000000ffff0c7224 */ /* 0x000fe200078e0012 */
[----:B------:R-:W-:Y:S01]  /*0df0*/  LOP3.LUT R8, R20, R3, RZ, 0xfc, !PT ;  /* 0x0000000314087212 */ /* 0x000fe200078efcff */
[----:B------:R-:W-:Y:S01]  /*0e00*/  IMAD.MOV.U32 R13, RZ, RZ, R17 ;  /* 0x000000ffff0d7224 */ /* 0x000fe200078e0011 */
[----:B------:R-:W-:Y:S01]  /*0e10*/  LOP3.LUT R9, R19, R0, RZ, 0xfc, !PT ;  /* 0x0000000013097212 */ /* 0x000fe200078efcff */
[----:B------:R-:W-:Y:S01]  /*0e20*/  IMAD.WIDE R26, R22, R21, c[0x0][0x170] ;  /* 0x00005c00161a7625 */ /* 0x000fe200078e0215 */
[----:B------:R-:W-:-:S03]  /*0e30*/  LEA R24, P0, R8, c[0x0][0x168], 0x1 ;  /* 0x00005a0008187a11 */ /* 0x000fc600078008ff */
[----:B------:R-:W2:Y:S01]  /*0e40*/  LDG.E.EL.128 R12, [R12.64] ;  /* 0x000000060c0c7981 */ /* 0x000ea2000c2e1d00 */
[----:B------:R-:W-:Y:S01]  /*0e50*/  LEA.HI.X R25, R8, c[0x0][0x16c], R9, 0x1, P0 ;  /* 0x00005b0008197a11 */ /* 0x000fe200000f0c09 */
[----:B------:R-:W-:Y:S01]  /*0e60*/  CS2R R10, SRZ ;  /* 0x00000000000a7805 */ /* 0x000fe2000001ff00 */
[----:B------:R-:W-:Y:S01]  /*0e70*/  CS2R R8, SRZ ;  /* 0x0000000000087805 */ /* 0x000fe2000001ff00 */
[----:B------:R-:W3:Y:S04]  /*0e80*/  @!P1 LDG.E.EF.128 R4, [R26.64] ;  /* 0x000000061a049981 */ /* 0x000ee8000c0e1d00 */
[----:B------:R-:W-:Y:S06]  /*0e90*/  BAR.SYNC.DEFER_BLOCKING 0x0 ;  /* 0x0000000000007b1d */ /* 0x000fec0000010000 */
[----:B------:R2:W4:Y:S01]  /*0ea0*/  @!P1 LDG.E.EF.128 R8, [R24.64] ;  /* 0x0000000618089981 */ /* 0x000522000c0e1d00 */
[----:B------:R-:W-:-:S04]  /*0eb0*/  IADD3 R20, P2, R20, 0x40, RZ ;  /* 0x0000004014147810 */ /* 0x000fc80007f5e0ff */
[----:B------:R-:W-:Y:S01]  /*0ec0*/  ISETP.GE.U32.AND P0, PT, R20, 0x1000, PT ;  /* 0x000010001400780c */ /* 0x000fe20003f06070 */
[----:B------:R-:W-:-:S05]  /*0ed0*/  IMAD.X R19, RZ, RZ, R19, P2 ;  /* 0x000000ffff137224 */ /* 0x000fca00010e0613 */
[----:B------:R-:W-:Y:S02]  /*0ee0*/  ISETP.GE.U32.AND.EX P0, PT, R19, RZ, PT, P0 ;  /* 0x000000ff1300720c */ /* 0x000fe40003f06100 */
[----:B------:R-:W-:-:S05]  /*0ef0*/  IADD3 R18, P2, R18, 0x80, RZ ;  /* 0x0000008012127810 */ /* 0x000fca0007f5e0ff */
[----:B------:R-:W-:Y:S01]  /*0f00*/  IMAD.X R17, RZ, RZ, R17, P2 ;  /* 0x000000ffff117224 */ /* 0x000fe200010e0611 */
[C---:B---3--:R-:W-:Y:S01]  /*0f10*/  PRMT R23, R4.reuse, 0x7632, R23 ;  /* 0x0000763204177816 */ /* 0x048fe20000000017 */
[----:B------:R-:W-:Y:S01]  /*0f20*/  IMAD.U32 R28, R4, 0x10000, RZ ;  /* 0x00010000041c7824 */ /* 0x000fe200078e00ff */
[C---:B------:R-:W-:Y:S01]  /*0f30*/  PRMT R4, R5.reuse, 0x7632, R4 ;  /* 0x0000763205047816 */ /* 0x040fe20000000004 */
[----:B------:R-:W-:Y:S01]  /*0f40*/  IMAD.U32 R30, R5, 0x10000, RZ ;  /* 0x00010000051e7824 */ /* 0x000fe200078e00ff */
[C---:B------:R-:W-:Y:S01]  /*0f50*/  PRMT R5, R6.reuse, 0x7632, R5 ;  /* 0x0000763206057816 */ /* 0x040fe20000000005 */
[----:B------:R-:W-:Y:S01]  /*0f60*/  IMAD.U32 R27, R6, 0x10000, RZ ;  /* 0x00010000061b7824 */ /* 0x000fe200078e00ff */
[C---:B------:R-:W-:Y:S01]  /*0f70*/  PRMT R26, R7.reuse, 0x7632, R26 ;  /* 0x00007632071a7816 */ /* 0x040fe2000000001a */
[----:B------:R-:W-:Y:S01]  /*0f80*/  IMAD.U32 R6, R7, 0x10000, RZ ;  /* 0x0001000007067824 */ /* 0x000fe200078e00ff */
[----:B--2---:R-:W-:Y:S01]  /*0f90*/  PRMT R24, R15, 0x7632, R24 ;  /* 0x000076320f187816 */ /* 0x004fe20000000018 */
[----:B----4-:R-:W-:Y:S01]  /*0fa0*/  IMAD.U32 R29, R8, 0x10000, RZ ;  /* 0x00010000081d7824 */ /* 0x010fe200078e00ff */
[----:B------:R-:W-:Y:S01]  /*0fb0*/  PRMT R8, R12, 0x7632, R8 ;  /* 0x000076320c087816 */ /* 0x000fe20000000008 */
[----:B------:R-:W-:-:S02]  /*0fc0*/  IMAD.U32 R31, R9, 0x10000, RZ ;  /* 0x00010000091f7824 */ /* 0x000fc400078e00ff */
[----:B------:R-:W-:Y:S01]  /*0fd0*/  FADD R7, R28, R29 ;  /* 0x0000001d1c077221 */ /* 0x000fe20000000000 */
[----:B------:R-:W-:Y:S01]  /*0fe0*/  IMAD.U32 R28, R10, 0x10000, RZ ;  /* 0x000100000a1c7824 */ /* 0x000fe200078e00ff */
[----:B------:R-:W-:Y:S02]  /*0ff0*/  PRMT R10, R14, 0x7632, R10 ;  /* 0x000076320e0a7816 */ /* 0x000fe4000000000a */
[----:B------:R-:W-:Y:S01]  /*1000*/  PRMT R9, R13, 0x7632, R9 ;  /* 0x000076320d097816 */ /* 0x000fe20000000009 */
[----:B------:R-:W-:Y:S01]  /*1010*/  FADD R27, R27, R28 ;  /* 0x0000001c1b1b7221 */ /* 0x000fe20000000000 */
[----:B------:R-:W-:Y:S02]  /*1020*/  PRMT R32, R8, 0x7632, R32 ;  /* 0x0000763208207816 */ /* 0x000fe40000000020 */
[----:B------:R-:W-:Y:S02]  /*1030*/  PRMT R29, R10, 0x7632, R29 ;  /* 0x000076320a1d7816 */ /* 0x000fe4000000001d */
[----:B------:R-:W-:-:S02]  /*1040*/  PRMT R33, R9, 0x7632, R33 ;  /* 0x0000763209217816 */ /* 0x000fc40000000021 */
[C---:B------:R-:W-:Y:S01]  /*1050*/  PRMT R28, R11.reuse, 0x7632, R28 ;  /* 0x000076320b1c7816 */ /* 0x040fe2000000001c */
[----:B------:R-:W-:Y:S01]  /*1060*/  FADD R25, R30, R31 ;  /* 0x0000001f1e197221 */ /* 0x000fe20000000000 */
[----:B------:R-:W-:Y:S02]  /*1070*/  IMAD.U32 R30, R4, 0x10000, RZ ;  /* 0x00010000041e7824 */ /* 0x000fe400078e00ff */
[----:B------:R-:W-:Y:S02]  /*1080*/  IMAD.U32 R11, R11, 0x10000, RZ ;  /* 0x000100000b0b7824 */ /* 0x000fe400078e00ff */
[----:B------:R-:W-:Y:S02]  /*1090*/  IMAD.U32 R31, R23, 0x10000, RZ ;  /* 0x00010000171f7824 */ /* 0x000fe400078e00ff */
[----:B------:R-:W-:Y:S02]  /*10a0*/  IMAD.U32 R4, R5, 0x10000, RZ ;  /* 0x0001000005047824 */ /* 0x000fe400078e00ff */
[----:B------:R-:W-:-:S02]  /*10b0*/  IMAD.U32 R32, R32, 0x10000, RZ ;  /* 0x0001000020207824 */ /* 0x000fc400078e00ff */
[----:B------:R-:W-:Y:S02]  /*10c0*/  IMAD.U32 R29, R29, 0x10000, RZ ;  /* 0x000100001d1d7824 */ /* 0x000fe400078e00ff */
[----:B------:R-:W-:Y:S02]  /*10d0*/  IMAD.U32 R23, R26, 0x10000, RZ ;  /* 0x000100001a177824 */ /* 0x000fe400078e00ff */
[----:B------:R-:W-:Y:S02]  /*10e0*/  IMAD.U32 R33, R33, 0x10000, RZ ;  /* 0x0001000021217824 */ /* 0x000fe400078e00ff */
[----:B------:R-:W-:Y:S01]  /*10f0*/  IMAD.U32 R28, R28, 0x10000, RZ ;  /* 0x000100001c1c7824 */ /* 0x000fe200078e00ff */
[----:B-1----:R-:W-:Y:S01]  /*1100*/  FMUL R7, R16, R7 ;  /* 0x0000000710077220 */ /* 0x002fe20000400000 */
[----:B------:R-:W-:Y:S01]  /*1110*/  IMAD.U32 R12, R12, 0x10000, RZ ;  /* 0x000100000c0c7824 */ /* 0x000fe200078e00ff */
[----:B------:R-:W-:Y:S01]  /*1120*/  FADD R35, R6, R11 ;  /* 0x0000000b06237221 */ /* 0x000fe20000000000 */
[----:B------:R-:W-:Y:S01]  /*1130*/  FADD R5, R31, R32 ;  /* 0x000000201f057221 */ /* 0x000fe20000000000 */
[----:B------:R-:W-:Y:S01]  /*1140*/  FADD R29, R4, R29 ;  /* 0x0000001d041d7221 */ /* 0x000fe20000000000 */
[----:B------:R-:W-:Y:S01]  /*1150*/  FADD R11, R30, R33 ;  /* 0x000000211e0b7221 */ /* 0x000fe20000000000 */
[----:B------:R-:W-:Y:S01]  /*1160*/  FADD R23, R23, R28 ;  /* 0x0000001c17177221 */ /* 0x000fe20000000000 */
[----:B------:R-:W-:Y:S01]  /*1170*/  IMAD.U32 R13, R13, 0x10000, RZ ;  /* 0x000100000d0d7824 */ /* 0x000fe200078e00ff */
[----:B------:R-:W-:Y:S01]  /*1180*/  FMUL R6, R16, R25 ;  /* 0x0000001910067220 */ /* 0x000fe20000400000 */
[----:B------:R-:W-:Y:S01]  /*1190*/  FMUL R4, R12, R7 ;  /* 0x000000070c047220 */ /* 0x000fe20000400000 */
[----:B------:R-:W-:Y:S01]  /*11a0*/  IMAD.U32 R14, R14, 0x10000, RZ ;  /* 0x000100000e0e7824 */ /* 0x000fe200078e00ff */
[----:B------:R-:W-:Y:S01]  /*11b0*/  FMUL R27, R16, R27 ;  /* 0x0000001b101b7220 */ /* 0x000fe20000400000 */
[----:B------:R-:W-:Y:S01]  /*11c0*/  IMAD.U32 R8, R8, 0x10000, RZ ;  /* 0x0001000008087824 */ /* 0x000fe200078e00ff */
[----:B------:R-:W-:Y:S01]  /*11d0*/  FMUL R5, R16, R5 ;  /* 0x0000000510057220 */ /* 0x000fe20000400000 */
[----:B------:R-:W-:Y:S01]  /*11e0*/  IMAD.U32 R7, R10, 0x10000, RZ ;  /* 0x000100000a077824 */ /* 0x000fe200078e00ff */
[C---:B------:R-:W-:Y:S01]  /*11f0*/  FMUL R12, R16.reuse, R29 ;  /* 0x0000001d100c7220 */ /* 0x040fe20000400000 */
[----:B------:R-:W-:Y:S01]  /*1200*/  IMAD.U32 R15, R15, 0x10000, RZ ;  /* 0x000100000f0f7824 */ /* 0x000fe200078e00ff */
[C---:B------:R-:W-:Y:S01]  /*1210*/  FMUL R26, R16.reuse, R35 ;  /* 0x00000023101a7220 */ /* 0x040fe20000400000 */
[----:B------:R-:W-:Y:S01]  /*1220*/  IMAD.U32 R9, R9, 0x10000, RZ ;  /* 0x0001000009097824 */ /* 0x000fe200078e00ff */
[----:B------:R-:W-:Y:S01]  /*1230*/  FMUL R10, R16, R11 ;  /* 0x0000000b100a7220 */ /* 0x000fe20000400000 */
[----:B------:R-:W-:Y:S01]  /*1240*/  IMAD.U32 R24, R24, 0x10000, RZ ;  /* 0x0001000018187824 */ /* 0x000fe200078e00ff */
[----:B------:R-:W-:Y:S01]  /*1250*/  FMUL R23, R16, R23 ;  /* 0x0000001710177220 */ /* 0x000fe20000400000 */
[----:B------:R-:W-:Y:S01]  /*1260*/  FMUL R13, R13, R6 ;  /* 0x000000060d0d7220 */ /* 0x000fe20000400000 */
[----:B------:R-:W-:Y:S01]  /*1270*/  FMUL R6, R14, R27 ;  /* 0x0000001b0e067220 */ /* 0x000fe20000400000 */
[----:B------:R-:W-:Y:S01]  /*1280*/  FMUL R5, R8, R5 ;  /* 0x0000000508057220 */ /* 0x000fe20000400000 */
[----:B------:R-:W-:Y:S01]  /*1290*/  FMUL R7, R7, R12 ;  /* 0x0000000c07077220 */ /* 0x000fe20000400000 */
[----:B------:R-:W-:Y:S01]  /*12a0*/  FMUL R15, R15, R26 ;  /* 0x0000001a0f0f7220 */ /* 0x000fe20000400000 */
[----:B------:R-:W-:Y:S01]  /*12b0*/  FMUL R10, R9, R10 ;  /* 0x0000000a090a7220 */ /* 0x000fe20000400000 */
[----:B------:R-:W-:Y:S01]  /*12c0*/  FMUL R24, R24, R23 ;  /* 0x0000001718187220 */ /* 0x000fe20000400000 */
[----:B------:R-:W-:Y:S01]  /*12d0*/  F2FP.BF16.PACK_AB R4, R5, R4 ;  /* 0x000000040504723e */ /* 0x000fe200000010ff */
[----:B------:R-:W-:Y:S01]  /*12e0*/  IMAD.WIDE R22, R22, R21, c[0x0][0x180] ;  /* 0x0000600016167625 */ /* 0x000fe200078e0215 */
[----:B------:R-:W-:-:S02]  /*12f0*/  F2FP.BF16.PACK_AB R6, R7, R6 ;  /* 0x000000060706723e */ /* 0x000fc400000010ff */
[----:B------:R-:W-:Y:S02]  /*1300*/  F2FP.BF16.PACK_AB R5, R10, R13 ;  /* 0x0000000d0a05723e */ /* 0x000fe400000010ff */
[----:B------:R-:W-:-:S05]  /*1310*/  F2FP.BF16.PACK_AB R7, R24, R15 ;  /* 0x0000000f1807723e */ /* 0x000fca00000010ff */
[----:B------:R0:W-:Y:S01]  /*1320*/  @!P1 STG.E.128 [R22.64], R4 ;  /* 0x0000000416009986 */ /* 0x0001e2000c101d06 */
[----:B------:R-:W-:Y:S05]  /*1330*/  @!P0 BRA `(.L_x_2) ;  /* 0xfffffa6000008947 */ /* 0x000fea000383ffff */
[----:B------:R-:W-:Y:S05]  /*1340*/  EXIT ;  /* 0x000000000000794d */ /* 0x000fea0003800000 */
.L_x_0:
[----:B------:R-:W-:Y:S01]  /*1350*/  MOV R0, 0x0 ;  /* 0x0000000000007802 */ /* 0x000fe20000000f00 */
[----:B------:R-:W-:Y:S02]  /*1360*/  IMAD.MOV.U32 R4, RZ, RZ, c[0x4][0x18] ;  /* 0x01000600ff047624 */ /* 0x000fe400078e00ff */
[----:B------:R-:W-:Y:S01]  /*1370*/  IMAD.MOV.U32 R5, RZ, RZ, c[0x4][0x1c] ;  /* 0x01000700ff057624 */ /* 0x000fe200078e00ff */
[----:B------:R0:W1:Y:S01]  /*1380*/  LDC.64 R2, c[0x4][R0] ;  /* 0x0100000000027b82 */ /* 0x0000620000000a00 */
[----:B------:R-:W-:Y:S02]  /*1390*/  IMAD.MOV.U32 R6, RZ, RZ, c[0x4][0x10] ;  /* 0x01000400ff067624 */ /* 0x000fe400078e00ff */
[----:B------:R-:W-:Y:S02]  /*13a0*/  IMAD.MOV.U32 R7, RZ, RZ, c[0x4][0x14] ;  /* 0x01000500ff077624 */ /* 0x000fe400078e00ff */
[----:B------:R-:W-:-:S02]  /*13b0*/  IMAD.MOV.U32 R8, RZ, RZ, 0x2a ;  /* 0x0000002aff087424 */ /* 0x000fc400078e00ff */
[----:B------:R-:W-:Y:S02]  /*13c0*/  IMAD.MOV.U32 R10, RZ, RZ, c[0x4][0x8] ;  /* 0x01000200ff0a7624 */ /* 0x000fe400078e00ff */
[----:B------:R-:W-:Y:S02]  /*13d0*/  IMAD.MOV.U32 R11, RZ, RZ, c[0x4][0xc] ;  /* 0x01000300ff0b7624 */ /* 0x000fe400078e00ff */
[----:B------:R-:W-:Y:S02]  /*13e0*/  IMAD.MOV.U32 R12, RZ, RZ, 0x1 ;  /* 0x00000001ff0c7424 */ /* 0x000fe400078e00ff */
[----:B------:R-:W-:Y:S02]  /*13f0*/  IMAD.MOV.U32 R13, RZ, RZ, RZ ;  /* 0x000000ffff0d7224 */ /* 0x000fe400078e00ff */
[----:B0-----:R-:W-:Y:S01]  /*1400*/  LEPC R14 ;  /* 0x00000000000e734e */ /* 0x001fe20000000000 */
[----:B------:R-:W-:Y:S02]  /*1410*/  MOV R9, 0x1480 ;  /* 0x0000148000097802 */ /* 0x000fe40000000f00 */
[----:B------:R-:W-:Y:S02]  /*1420*/  MOV R20, 0x1400 ;  /* 0x0000140000147802 */ /* 0x000fe40000000f00 */
[----:B------:R-:W-:-:S02]  /*1430*/  MOV R21, 0x0 ;  /* 0x0000000000157802 */ /* 0x000fc40000000f00 */
[----:B------:R-:W-:Y:S02]  /*1440*/  MOV R0, 0x0 ;  /* 0x0000000000007802 */ /* 0x000fe40000000f00 */
[----:B------:R-:W-:-:S04]  /*1450*/  IADD3 R20, P0, P1, -R20, R9, R14 ;  /* 0x0000000914147210 */ /* 0x000fc8000791e10e */
[----:B------:R-:W-:-:S04]  /*1460*/  IADD3.X R21, ~R0, R21, R15, P0, P1 ;  /* 0x0000001500157210 */ /* 0x000fc800007e250f */
[----:B-1----:R-:W-:Y:S05]  /*1470*/  CALL.ABS.NOINC R2 ;  /* 0x0000000002007343 */ /* 0x002fea0003c00000 */
.L_x_3:
[----:B------:R-:W-:-:S00]  /*1480*/  BRA `(.L_x_3) ;  /* 0xfffffff000007947 */ /* 0x000fc0000383ffff */
[----:B------:R-:W-:-:S00]  /*1490*/  NOP ;  /* 0x0000000000007918 */ /* 0x000fc00000000000 */
        /* <DEDUP_REMOVED lines=14> */
.L_x_4:


//--------------------- .nv.global.init           --------------------------
	.section	.nv.global.init,"aw",@progbits
.nv.global.init:
	.type		assertFunc_0,@object
	.size		assertFunc_0,(_$_str - assertFunc_0)
assertFunc_0:
        /*0000*/ 	.byte	0x75, 0x6e, 0x6b, 0x6e, 0x6f, 0x77, 0x6e, 0x00
	.type		_$_str,@object
	.size		_$_str,(assertMessage_0 - _$_str)
_$_str:
        /*0008*/ 	.byte	0x5f, 0x5f, 0x43, 0x55, 0x44, 0x41, 0x5f, 0x46, 0x54, 0x5a, 0x00
	.type		assertMessage_0,@object
	.size		assertMessage_0,(assertFile_0 - assertMessage_0)
assertMessage_0:
        /*0013*/ 	.byte	0x69, 0x6e, 0x64, 0x65, 0x78, 0x20, 0x6f, 0x75, 0x74, 0x20, 0x6f, 0x66, 0x20, 0x62, 0x6f, 0x75
        /*0023*/ 	.byte	0x6e, 0x64, 0x73, 0x3a, 0x20, 0x30, 0x20, 0x3c, 0x3d, 0x20, 0x74, 0x6d, 0x70, 0x34, 0x20, 0x3c
        /*0033*/ 	.byte	0x20, 0x33, 0x32, 0x31, 0x32, 0x38, 0x00
	.type		assertFile_0,@object
	.size		assertFile_0,(.L_1 - assertFile_0)
assertFile_0:
        /*003a*/ 	.byte	0x2f, 0x74, 0x6d, 0x70, 0x2f, 0x74, 0x6f, 0x72, 0x63, 0x68, 0x69, 0x6e, 0x64, 0x75, 0x63, 0x74
        /*004a*/ 	.byte	0x6f, 0x72, 0x5f, 0x72, 0x6f, 0x6f, 0x74, 0x2f, 0x71, 0x71, 0x2f, 0x63, 0x71, 0x71, 0x74, 0x6e
        /*005a*/ 	.byte	0x35, 0x6c, 0x6d, 0x62, 0x61, 0x69, 0x64, 0x61, 0x37, 0x64, 0x77, 0x66, 0x6a, 0x68, 0x36, 0x77
        /*006a*/ 	.byte	0x32, 0x6f, 0x64, 0x70, 0x6b, 0x67, 0x70, 0x75, 0x6c, 0x36, 0x6d, 0x6d, 0x67, 0x68, 0x75, 0x63
        /*007a*/ 	.byte	0x79, 0x79, 0x34, 0x78, 0x72, 0x67, 0x71, 0x77, 0x73, 0x74, 0x64, 0x77, 0x72, 0x6b, 0x72, 0x2e
        /*008a*/ 	.byte	0x70, 0x79, 0x00
.L_1:


//--------------------- SYMBOLS --------------------------

	.type		__assertfail,@function
